	.headerflags	@"EF_CUDA_TEXMODE_UNIFIED EF_CUDA_64BIT_ADDRESS EF_CUDA_ACCELERATORS EF_CUDA_SM90 EF_CUDA_VIRTUAL_SM(EF_CUDA_SM90)"
	.elftype	@"ET_EXEC"


//--------------------- .nv.info                  --------------------------
	.section	.nv.info,"",@"SHT_CUDA_INFO"
	.align	4


	//----- nvinfo : EIATTR_REGCOUNT
	.align		4
        /*0000*/ 	.byte	0x04, 0x2f
        /*0002*/ 	.short	(.L_1 - .L_0)
	.align		4
.L_0:
        /*0004*/ 	.word	index@(triton_poi_fused_convolution_relu_5)
        /*0008*/ 	.word	0x00000012


	//----- nvinfo : EIATTR_MIN_STACK_SIZE
	.align		4
.L_1:
        /*000c*/ 	.byte	0x04, 0x12
        /*000e*/ 	.short	(.L_3 - .L_2)
	.align		4
.L_2:
        /*0010*/ 	.word	index@(triton_poi_fused_convolution_relu_5)
        /*0014*/ 	.word	0x00000000


	//----- nvinfo : EIATTR_FRAME_SIZE
	.align		4
.L_3:
        /*0018*/ 	.byte	0x04, 0x11
        /*001a*/ 	.short	(.L_5 - .L_4)
	.align		4
.L_4:
        /*001c*/ 	.word	index@(triton_poi_fused_convolution_relu_5)
        /*0020*/ 	.word	0x00000000


	//----- nvinfo : EIATTR_MIN_STACK_SIZE
	.align		4
.L_5:
        /*0024*/ 	.byte	0x04, 0x12
        /*0026*/ 	.short	(.L_7 - .L_6)
	.align		4
.L_6:
        /*0028*/ 	.word	index@(triton_poi_fused_convolution_relu_5)
        /*002c*/ 	.word	0x00000000
.L_7:


//--------------------- .nv.info.triton_poi_fused_convolution_relu_5 --------------------------
	.section	.nv.info.triton_poi_fused_convolution_relu_5,"",@"SHT_CUDA_INFO"
	.sectionflags	@""
	.align	4


	//----- nvinfo : EIATTR_CUDA_API_VERSION
	.align		4
        /*0000*/ 	.byte	0x04, 0x37
        /*0002*/ 	.short	(.L_9 - .L_8)
.L_8:
        /*0004*/ 	.word	0x0000007c


	//----- nvinfo : EIATTR_KPARAM_INFO
	.align		4
.L_9:
        /*0008*/ 	.byte	0x04, 0x17
        /*000a*/ 	.short	(.L_11 - .L_10)
.L_10:
        /*000c*/ 	.word	0x00000000
        /*0010*/ 	.short	0x0002
        /*0012*/ 	.short	0x0010
        /*0014*/ 	.byte	0x00, 0xf0, 0x11, 0x00


	//----- nvinfo : EIATTR_KPARAM_INFO
	.align		4
.L_11:
        /*0018*/ 	.byte	0x04, 0x17
        /*001a*/ 	.short	(.L_13 - .L_12)
.L_12:
        /*001c*/ 	.word	0x00000000
        /*0020*/ 	.short	0x0001
        /*0022*/ 	.short	0x0008
        /*0024*/ 	.byte	0x00, 0xf4, 0x21, 0x00


	//----- nvinfo : EIATTR_KPARAM_INFO
	.align		4
.L_13:
        /*0028*/ 	.byte	0x04, 0x17
        /*002a*/ 	.short	(.L_15 - .L_14)
.L_14:
        /*002c*/ 	.word	0x00000000
        /*0030*/ 	.short	0x0000
        /*0032*/ 	.short	0x0000
        /*0034*/ 	.byte	0x00, 0xf4, 0x21, 0x00


	//----- nvinfo : EIATTR_SPARSE_MMA_MASK
	.align		4
.L_15:
        /*0038*/ 	.byte	0x03, 0x50
        /*003a*/ 	.short	0x0000


	//----- nvinfo : EIATTR_MAXREG_COUNT
	.align		4
        /*003c*/ 	.byte	0x03, 0x1b
        /*003e*/ 	.short	0x00ff


	//----- nvinfo : EIATTR_EXIT_INSTR_OFFSETS
	.align		4
        /*0040*/ 	.byte	0x04, 0x1c
        /*0042*/ 	.short	(.L_17 - .L_16)


	//   ....[0]....
.L_16:
        /*0044*/ 	.word	0x000002d0


	//----- nvinfo : EIATTR_REQNTID
	.align		4
.L_17:
        /*0048*/ 	.byte	0x04, 0x10
        /*004a*/ 	.short	(.L_19 - .L_18)
.L_18:
        /*004c*/ 	.word	0x00000080
        /*0050*/ 	.word	0x00000001
        /*0054*/ 	.word	0x00000001


	//----- nvinfo : EIATTR_CBANK_PARAM_SIZE
	.align		4
.L_19:
        /*0058*/ 	.byte	0x03, 0x19
        /*005a*/ 	.short	0x0014


	//----- nvinfo : EIATTR_PARAM_CBANK
	.align		4
        /*005c*/ 	.byte	0x04, 0x0a
        /*005e*/ 	.short	(.L_21 - .L_20)
	.align		4
.L_20:
        /*0060*/ 	.word	index@(.nv.constant0.triton_poi_fused_convolution_relu_5)
        /*0064*/ 	.short	0x0210
        /*0066*/ 	.short	0x0014


	//----- nvinfo : EIATTR_SW_WAR
	.align		4
.L_21:
        /*0068*/ 	.byte	0x04, 0x36
        /*006a*/ 	.short	(.L_23 - .L_22)
.L_22:
        /*006c*/ 	.word	0x00000008
.L_23:


//--------------------- .nv.callgraph             --------------------------
	.section	.nv.callgraph,"",@"SHT_CUDA_CALLGRAPH"
	.align	4
	.sectionentsize	8
	.align		4
        /*0000*/ 	.word	0x00000000
	.align		4
        /*0004*/ 	.word	0xffffffff
	.align		4
        /*0008*/ 	.word	0x00000000
	.align		4
        /*000c*/ 	.word	0xfffffffe
	.align		4
        /*0010*/ 	.word	0x00000000
	.align		4
        /*0014*/ 	.word	0xfffffffd
	.align		4
        /*0018*/ 	.word	0x00000000
	.align		4
        /*001c*/ 	.word	0xfffffffc


//--------------------- .text.triton_poi_fused_convolution_relu_5 --------------------------
	.section	.text.triton_poi_fused_convolution_relu_5,"ax",@progbits
	.align	128
        .global         triton_poi_fused_convolution_relu_5
        .type           triton_poi_fused_convolution_relu_5,@function
        .size           triton_poi_fused_convolution_relu_5,(.L_x_1 - triton_poi_fused_convolution_relu_5)
        .other          triton_poi_fused_convolution_relu_5,@"STO_CUDA_ENTRY STV_DEFAULT"
triton_poi_fused_convolution_relu_5:
.text.triton_poi_fused_convolution_relu_5:
[----:B------:R-:W-:Y:S01]  /*0000*/  LDC R1, c[0x0][0x28] ;  /* 0x00000a00ff017b82 */ /* 0x000fe20000000800 */
[----:B------:R-:W1:Y:S07]  /*0010*/  S2R R0, SR_TID.X ;  /* 0x0000000000007919 */ /* 0x000e6e0000002100 */
[----:B------:R-:W2:Y:S01]  /*0020*/  LDC.64 R4, c[0x0][0x218] ;  /* 0x00008600ff047b82 */ /* 0x000ea20000000a00 */
[----:B------:R-:W-:Y:S01]  /*0030*/  ULDC.64 UR4, c[0x0][0x208] ;  /* 0x0000820000047ab9 */ /* 0x000fe20000000a00 */
[----:B------:R-:W3:Y:S06]  /*0040*/  S2R R7, SR_CTAID.X ;  /* 0x0000000000077919 */ /* 0x000eec0000002500 */
[----:B------:R-:W4:Y:S01]  /*0050*/  LDC.64 R2, c[0x0][0x210] ;  /* 0x00008400ff027b82 */ /* 0x000f220000000a00 */
[----:B-1----:R-:W-:Y:S01]  /*0060*/  IMAD.SHL.U32 R0, R0, 0x4, RZ ;  /* 0x0000000400007824 */ /* 0x002fe200078e00ff */
[----:B---3--:R-:W-:-:S04]  /*0070*/  SHF.R.S32.HI R6, RZ, 0x15, R7 ;  /* 0x00000015ff067819 */ /* 0x008fc80000011407 */
[----:B------:R-:W-:-:S05]  /*0080*/  LOP3.LUT R0, R0, 0x1fc, RZ, 0xc0, !PT ;  /* 0x000001fc00007812 */ /* 0x000fca00078ec0ff */
[----:B------:R-:W-:Y:S01]  /*0090*/  IMAD R7, R7, 0x400, R0 ;  /* 0x0000040007077824 */ /* 0x000fe200078e0200 */
[----:B------:R-:W-:-:S03]  /*00a0*/  SGXT R0, R6, 0x1 ;  /* 0x000000010600781a */ /* 0x000fc60000000200 */
[----:B----4-:R-:W-:Y:S01]  /*00b0*/  IMAD.WIDE R2, R7, 0x4, R2 ;  /* 0x0000000407027825 */ /* 0x010fe200078e0202 */
[----:B------:R-:W-:-:S04]  /*00c0*/  LEA.HI R0, R0, R7, RZ, 0x7 ;  /* 0x0000000700007211 */ /* 0x000fc800078f38ff */
[----:B------:R-:W-:Y:S01]  /*00d0*/  LOP3.LUT R0, R0, 0xffffff80, RZ, 0xc0, !PT ;  /* 0xffffff8000007812 */ /* 0x000fe200078ec0ff */
[----:B------:R-:W3:Y:S04]  /*00e0*/  LDG.E.128 R12, desc[UR4][R2.64+0x800] ;  /* 0x00080004020c7981 */ /* 0x000ee8000c1e1d00 */
[----:B------:R-:W-:-:S04]  /*00f0*/  IMAD.IADD R9, R7, 0x1, -R0 ;  /* 0x0000000107097824 */ /* 0x000fc800078e0a00 */
[----:B--2---:R-:W-:Y:S02]  /*0100*/  IMAD.WIDE R4, R9, 0x4, R4 ;  /* 0x0000000409047825 */ /* 0x004fe400078e0204 */
[----:B------:R-:W2:Y:S04]  /*0110*/  LDG.E.128 R8, desc[UR4][R2.64] ;  /* 0x0000000402087981 */ /* 0x000ea8000c1e1d00 */
[----:B------:R-:W3:Y:S02]  /*0120*/  LDG.E.EL.128 R4, desc[UR4][R4.64] ;  /* 0x0000000404047981 */ /* 0x000ee4000c2e1d00 */
[CC--:B---3--:R-:W-:Y:S01]  /*0130*/  FSETP.GEU.AND P6, PT, R12.reuse, -R4.reuse, PT ;  /* 0x800000040c00720b */ /* 0x0c8fe20003fce000 */
[--C-:B------:R-:W-:Y:S01]  /*0140*/  FADD R12, R12, R4.reuse ;  /* 0x000000040c0c7221 */ /* 0x100fe20000000000 */
[C---:B--2---:R-:W-:Y:S01]  /*0150*/  FSETP.GEU.AND P2, PT, R8.reuse, -R4, PT ;  /* 0x800000040800720b */ /* 0x044fe20003f4e000 */
[----:B------:R-:W-:Y:S01]  /*0160*/  FADD R8, R8, R4 ;  /* 0x0000000408087221 */ /* 0x000fe20000000000 */
[----:B------:R-:W-:-:S02]  /*0170*/  FSETP.GEU.AND P5, PT, R13, -R5, PT ;  /* 0x800000050d00720b */ /* 0x000fc40003fae000 */
[----:B------:R-:W-:Y:S01]  /*0180*/  SEL R4, R12, RZ, P6 ;  /* 0x000000ff0c047207 */ /* 0x000fe20003000000 */
[----:B------:R-:W-:Y:S01]  /*0190*/  FADD R13, R13, R5 ;  /* 0x000000050d0d7221 */ /* 0x000fe20000000000 */
[CC--:B------:R-:W-:Y:S01]  /*01a0*/  FSETP.GEU.AND P4, PT, R14.reuse, -R6.reuse, PT ;  /* 0x800000060e00720b */ /* 0x0c0fe20003f8e000 */
[--C-:B------:R-:W-:Y:S01]  /*01b0*/  FADD R14, R14, R6.reuse ;  /* 0x000000060e0e7221 */ /* 0x100fe20000000000 */
[C---:B------:R-:W-:Y:S01]  /*01c0*/  FSETP.GEU.AND P3, PT, R15.reuse, -R7, PT ;  /* 0x800000070f00720b */ /* 0x040fe20003f6e000 */
[----:B------:R-:W-:Y:S01]  /*01d0*/  FADD R15, R15, R7 ;  /* 0x000000070f0f7221 */ /* 0x000fe20000000000 */
[C---:B------:R-:W-:Y:S01]  /*01e0*/  FSETP.GEU.AND P1, PT, R9.reuse, -R5, PT ;  /* 0x800000050900720b */ /* 0x040fe20003f2e000 */
[----:B------:R-:W-:Y:S01]  /*01f0*/  FADD R9, R9, R5 ;  /* 0x0000000509097221 */ /* 0x000fe20000000000 */
[C---:B------:R-:W-:Y:S01]  /*0200*/  FSETP.GEU.AND P0, PT, R10.reuse, -R6, PT ;  /* 0x800000060a00720b */ /* 0x040fe20003f0e000 */
[----:B------:R-:W-:Y:S01]  /*0210*/  FADD R10, R10, R6 ;  /* 0x000000060a0a7221 */ /* 0x000fe20000000000 */
[C---:B------:R-:W-:Y:S01]  /*0220*/  FSETP.GEU.AND P6, PT, R11.reuse, -R7, PT ;  /* 0x800000070b00720b */ /* 0x040fe20003fce000 */
[----:B------:R-:W-:Y:S01]  /*0230*/  FADD R11, R11, R7 ;  /* 0x000000070b0b7221 */ /* 0x000fe20000000000 */
[----:B------:R-:W-:-:S02]  /*0240*/  SEL R5, R13, RZ, P5 ;  /* 0x000000ff0d057207 */ /* 0x000fc40002800000 */
[----:B------:R-:W-:Y:S02]  /*0250*/  SEL R6, R14, RZ, P4 ;  /* 0x000000ff0e067207 */ /* 0x000fe40002000000 */
[----:B------:R-:W-:Y:S02]  /*0260*/  SEL R7, R15, RZ, P3 ;  /* 0x000000ff0f077207 */ /* 0x000fe40001800000 */
[----:B------:R-:W-:Y:S02]  /*0270*/  SEL R8, R8, RZ, P2 ;  /* 0x000000ff08087207 */ /* 0x000fe40001000000 */
[----:B------:R-:W-:Y:S02]  /*0280*/  SEL R9, R9, RZ, P1 ;  /* 0x000000ff09097207 */ /* 0x000fe40000800000 */
[----:B------:R-:W-:Y:S02]  /*0290*/  SEL R10, R10, RZ, P0 ;  /* 0x000000ff0a0a7207 */ /* 0x000fe40000000000 */
[----:B------:R-:W-:Y:S01]  /*02a0*/  SEL R11, R11, RZ, P6 ;  /* 0x000000ff0b0b7207 */ /* 0x000fe20003000000 */
[----:B------:R-:W-:Y:S04]  /*02b0*/  STG.E.128 desc[UR4][R2.64+0x800], R4 ;  /* 0x0008000402007986 */ /* 0x000fe8000c101d04 */
[----:B------:R-:W-:Y:S01]  /*02c0*/  STG.E.128 desc[UR4][R2.64], R8 ;  /* 0x0000000802007986 */ /* 0x000fe2000c101d04 */
[----:B------:R-:W-:Y:S05]  /*02d0*/  EXIT ;  /* 0x000000000000794d */ /* 0x000fea0003800000 */
.L_x_0:
[----:B------:R-:W-:-:S00]  /*02e0*/  BRA `(.L_x_0) ;  /* 0xfffffffc00fc7947 */ /* 0x000fc0000383ffff */
[----:B------:R-:W-:-:S00]  /*02f0*/  NOP ;  /* 0x0000000000007918 */ /* 0x000fc00000000000 */
        /* <DEDUP_REMOVED lines=8> */
.L_x_1:


//--------------------- .nv.constant0.triton_poi_fused_convolution_relu_5 --------------------------
	.section	.nv.constant0.triton_poi_fused_convolution_relu_5,"a",@progbits
	.sectionflags	@""
	.align	4
.nv.constant0.triton_poi_fused_convolution_relu_5:
	.zero		548
